//
// Generated by NVIDIA NVVM Compiler
//
// Compiler Build ID: CL-36424714
// Cuda compilation tools, release 13.0, V13.0.88
// Based on NVVM 20.0.0
//

.version 9.0
.target sm_100
.address_size 64

	// .globl	_Z27tile_rowexpandmul_64_kernelPfS_S_
.global .align 4 .b8 x[32768];
.global .align 4 .b8 row_vals[256];
.global .align 4 .b8 result[32768];

.visible .entry _Z27tile_rowexpandmul_64_kernelPfS_S_(
	.param .u64 .ptr .align 1 _Z27tile_rowexpandmul_64_kernelPfS_S__param_0,
	.param .u64 .ptr .align 1 _Z27tile_rowexpandmul_64_kernelPfS_S__param_1,
	.param .u64 .ptr .align 1 _Z27tile_rowexpandmul_64_kernelPfS_S__param_2
)
{
	.reg .pred 	%p<9>;
	.reg .b32 	%r<14>;
	.reg .b32 	%f<6>;
	.reg .b64 	%rd<28>;

	ld.param.u64 	%rd3, [_Z27tile_rowexpandmul_64_kernelPfS_S__param_0];
	ld.param.u64 	%rd4, [_Z27tile_rowexpandmul_64_kernelPfS_S__param_1];
	ld.param.u64 	%rd5, [_Z27tile_rowexpandmul_64_kernelPfS_S__param_2];
	mov.u32 	%r3, %tid.y;
	mov.u32 	%r4, %ctaid.y;
	mov.u32 	%r5, %ntid.y;
	mad.lo.s32 	%r1, %r4, %r5, %r3;
	mov.u32 	%r6, %tid.x;
	mov.u32 	%r7, %ctaid.x;
	mov.u32 	%r8, %ntid.x;
	mad.lo.s32 	%r2, %r7, %r8, %r6;
	setp.lt.u32 	%p2, %r1, 64;
	setp.lt.s32 	%p3, %r2, 128;
	and.pred  	%p1, %p2, %p3;
	mul.wide.u32 	%rd6, %r1, 512;
	mov.u64 	%rd7, x;
	add.s64 	%rd8, %rd7, %rd6;
	mul.wide.s32 	%rd9, %r2, 4;
	add.s64 	%rd1, %rd8, %rd9;
	not.pred 	%p4, %p1;
	@%p4 bra 	$L__BB0_2;
	cvta.to.global.u64 	%rd10, %rd3;
	shl.b32 	%r9, %r1, 7;
	add.s32 	%r10, %r9, %r2;
	mul.wide.s32 	%rd11, %r10, 4;
	add.s64 	%rd12, %rd10, %rd11;
	ld.global.f32 	%f1, [%rd12];
	st.global.f32 	[%rd1], %f1;
$L__BB0_2:
	setp.gt.u32 	%p5, %r1, 63;
	setp.gt.s32 	%p6, %r2, 0;
	mul.wide.u32 	%rd13, %r1, 4;
	mov.u64 	%rd14, row_vals;
	add.s64 	%rd2, %rd14, %rd13;
	or.pred  	%p7, %p5, %p6;
	@%p7 bra 	$L__BB0_4;
	add.s32 	%r11, %r1, %r2;
	cvta.to.global.u64 	%rd15, %rd4;
	mul.wide.s32 	%rd16, %r11, 4;
	add.s64 	%rd17, %rd15, %rd16;
	ld.global.f32 	%f2, [%rd17];
	add.s64 	%rd19, %rd2, %rd9;
	st.global.f32 	[%rd19], %f2;
$L__BB0_4:
	@%p4 bra 	$L__BB0_6;
	ld.global.f32 	%f3, [%rd1];
	ld.global.f32 	%f4, [%rd2];
	mul.f32 	%f5, %f3, %f4;
	mov.u64 	%rd21, result;
	add.s64 	%rd22, %rd21, %rd6;
	add.s64 	%rd24, %rd22, %rd9;
	st.global.f32 	[%rd24], %f5;
	shl.b32 	%r12, %r1, 7;
	add.s32 	%r13, %r12, %r2;
	cvta.to.global.u64 	%rd25, %rd5;
	mul.wide.s32 	%rd26, %r13, 4;
	add.s64 	%rd27, %rd25, %rd26;
	st.global.f32 	[%rd27], %f5;
$L__BB0_6:
	ret;

}


// ===== COMPILED SASS (sm_100) =====

	.target	sm_100

	.elftype	@"ET_EXEC"


//--------------------- .note.nv.tkinfo           --------------------------
	.section	.note.nv.tkinfo,"",@"SHT_NOTE"
	.sectionflags	@"SHF_NOTE_NV_TKINFO"
	.tkinfo
        /*0018*/ 	.word	0x00000002
        /*0030*/ 	.string	""
        /*0030*/ 	.string	"ptxas"
        /*0030*/ 	.string	"Cuda compilation tools, release 13.0, V13.0.88"
        /*0030*/ 	.string	"Build cuda_13.0.r13.0/compiler.36424714_0"
        /*0030*/ 	.string	"-arch sm_100 -m 64 "



//--------------------- .note.nv.cuinfo           --------------------------
	.section	.note.nv.cuinfo,"",@"SHT_NOTE"
	.sectionflags	@"SHF_NOTE_NV_CUINFO"
        /*0018*/ 	.short	0x0002
        /*001a*/ 	.short	0x0064
        /*001c*/ 	.short	0x0082
	.zero		2


//--------------------- .nv.info                  --------------------------
	.section	.nv.info,"",@"SHT_CUDA_INFO"
	.align	4


	//----- nvinfo : EIATTR_REGCOUNT
	.align		4
        /*0000*/ 	.byte	0x04, 0x2f
        /*0002*/ 	.short	(.L_4 - .L_3)
	.align		4
.L_3:
        /*0004*/ 	.word	index@(_Z27tile_rowexpandmul_64_kernelPfS_S_)
        /*0008*/ 	.word	0x00000010


	//----- nvinfo : EIATTR_FRAME_SIZE
	.align		4
.L_4:
        /*000c*/ 	.byte	0x04, 0x11
        /*000e*/ 	.short	(.L_6 - .L_5)
	.align		4
.L_5:
        /*0010*/ 	.word	index@(_Z27tile_rowexpandmul_64_kernelPfS_S_)
        /*0014*/ 	.word	0x00000000


	//----- nvinfo : EIATTR_MIN_STACK_SIZE
	.align		4
.L_6:
        /*0018*/ 	.byte	0x04, 0x12
        /*001a*/ 	.short	(.L_8 - .L_7)
	.align		4
.L_7:
        /*001c*/ 	.word	index@(_Z27tile_rowexpandmul_64_kernelPfS_S_)
        /*0020*/ 	.word	0x00000000
.L_8:


//--------------------- .nv.compat                --------------------------
	.section	.nv.compat,"",@"SHT_CUDA_COMPAT_INFO"
	.align	4
        /*0000*/ 	.byte	0x02, 0x09, 0x00, 0x00, 0x02, 0x02, 0x01, 0x00, 0x02, 0x05, 0x05, 0x00, 0x03, 0x07, 0x01, 0x01
        /*0010*/ 	.byte	0x02, 0x03, 0x00, 0x00, 0x02, 0x06, 0x01, 0x00, 0x04, 0x0b, 0x08, 0x00, 0x09, 0x00, 0x00, 0x00
        /*0020*/ 	.byte	0x00, 0x00, 0x00, 0x00


//--------------------- .nv.info._Z27tile_rowexpandmul_64_kernelPfS_S_ --------------------------
	.section	.nv.info._Z27tile_rowexpandmul_64_kernelPfS_S_,"",@"SHT_CUDA_INFO"
	.sectionflags	@""
	.align	4


	//----- nvinfo : EIATTR_CUDA_API_VERSION
	.align		4
        /*0000*/ 	.byte	0x04, 0x37
        /*0002*/ 	.short	(.L_10 - .L_9)
.L_9:
        /*0004*/ 	.word	0x00000082


	//----- nvinfo : EIATTR_KPARAM_INFO
	.align		4
.L_10:
        /*0008*/ 	.byte	0x04, 0x17
        /*000a*/ 	.short	(.L_12 - .L_11)
.L_11:
        /*000c*/ 	.word	0x00000000
        /*0010*/ 	.short	0x0002
        /*0012*/ 	.short	0x0010
        /*0014*/ 	.byte	0x00, 0xf5, 0x21, 0x00


	//----- nvinfo : EIATTR_KPARAM_INFO
	.align		4
.L_12:
        /*0018*/ 	.byte	0x04, 0x17
        /*001a*/ 	.short	(.L_14 - .L_13)
.L_13:
        /*001c*/ 	.word	0x00000000
        /*0020*/ 	.short	0x0001
        /*0022*/ 	.short	0x0008
        /*0024*/ 	.byte	0x00, 0xf5, 0x21, 0x00


	//----- nvinfo : EIATTR_KPARAM_INFO
	.align		4
.L_14:
        /*0028*/ 	.byte	0x04, 0x17
        /*002a*/ 	.short	(.L_16 - .L_15)
.L_15:
        /*002c*/ 	.word	0x00000000
        /*0030*/ 	.short	0x0000
        /*0032*/ 	.short	0x0000
        /*0034*/ 	.byte	0x00, 0xf5, 0x21, 0x00


	//----- nvinfo : EIATTR_SPARSE_MMA_MASK
	.align		4
.L_16:
        /*0038*/ 	.byte	0x03, 0x50
        /*003a*/ 	.short	0x0000


	//----- nvinfo : EIATTR_MAXREG_COUNT
	.align		4
        /*003c*/ 	.byte	0x03, 0x1b
        /*003e*/ 	.short	0x00ff


	//----- nvinfo : EIATTR_MERCURY_ISA_VERSION
	.align		4
        /*0040*/ 	.byte	0x03, 0x5f
        /*0042*/ 	.short	0x0101


	//----- nvinfo : EIATTR_VRC_CTA_INIT_COUNT
	.align		4
        /*0044*/ 	.byte	0x02, 0x4a
	.zero		1
	.zero		1


	//----- nvinfo : EIATTR_EXIT_INSTR_OFFSETS
	.align		4
        /*0048*/ 	.byte	0x04, 0x1c
        /*004a*/ 	.short	(.L_18 - .L_17)


	//   ....[0]....
.L_17:
        /*004c*/ 	.word	0x00000210


	//   ....[1]....
        /*0050*/ 	.word	0x000002d0


	//----- nvinfo : EIATTR_CRS_STACK_SIZE
	.align		4
.L_18:
        /*0054*/ 	.byte	0x04, 0x1e
        /*0056*/ 	.short	(.L_20 - .L_19)
.L_19:
        /*0058*/ 	.word	0x00000000


	//----- nvinfo : EIATTR_CBANK_PARAM_SIZE
	.align		4
.L_20:
        /*005c*/ 	.byte	0x03, 0x19
        /*005e*/ 	.short	0x0018


	//----- nvinfo : EIATTR_PARAM_CBANK
	.align		4
        /*0060*/ 	.byte	0x04, 0x0a
        /*0062*/ 	.short	(.L_22 - .L_21)
	.align		4
.L_21:
        /*0064*/ 	.word	index@(.nv.constant0._Z27tile_rowexpandmul_64_kernelPfS_S_)
        /*0068*/ 	.short	0x0380
        /*006a*/ 	.short	0x0018


	//----- nvinfo : EIATTR_SW_WAR
	.align		4
.L_22:
        /*006c*/ 	.byte	0x04, 0x36
        /*006e*/ 	.short	(.L_24 - .L_23)
.L_23:
        /*0070*/ 	.word	0x00000008
.L_24:


//--------------------- .nv.callgraph             --------------------------
	.section	.nv.callgraph,"",@"SHT_CUDA_CALLGRAPH"
	.align	4
	.sectionentsize	8
	.align		4
        /*0000*/ 	.word	0x00000000
	.align		4
        /*0004*/ 	.word	0xffffffff
	.align		4
        /*0008*/ 	.word	0x00000000
	.align		4
        /*000c*/ 	.word	0xfffffffe
	.align		4
        /*0010*/ 	.word	0x00000000
	.align		4
        /*0014*/ 	.word	0xfffffffd
	.align		4
        /*0018*/ 	.word	0x00000000
	.align		4
        /*001c*/ 	.word	0xfffffffc


//--------------------- .nv.constant4             --------------------------
	.section	.nv.constant4,"a",@progbits
	.align	8
	.align		8
.nv.constant4:
        /*0000*/ 	.dword	x
	.align		8
        /*0008*/ 	.dword	row_vals
	.align		8
        /*0010*/ 	.dword	result


//--------------------- .text._Z27tile_rowexpandmul_64_kernelPfS_S_ --------------------------
	.section	.text._Z27tile_rowexpandmul_64_kernelPfS_S_,"ax",@progbits
	.align	128
        .global         _Z27tile_rowexpandmul_64_kernelPfS_S_
        .type           _Z27tile_rowexpandmul_64_kernelPfS_S_,@function
        .size           _Z27tile_rowexpandmul_64_kernelPfS_S_,(.L_x_3 - _Z27tile_rowexpandmul_64_kernelPfS_S_)
        .other          _Z27tile_rowexpandmul_64_kernelPfS_S_,@"STO_CUDA_ENTRY STV_DEFAULT"
_Z27tile_rowexpandmul_64_kernelPfS_S_:
.text._Z27tile_rowexpandmul_64_kernelPfS_S_:
[----:B------:R-:W-:Y:S01]  /*0000*/  LDC R1, c[0x0][0x37c] ;  /* 0x0000df00ff017b82 */ /* 0x000fe20000000800 */
[----:B------:R-:W0:Y:S07]  /*0010*/  S2R R0, SR_TID.X ;  /* 0x0000000000007919 */ /* 0x000e2e0000002100 */
[----:B------:R-:W1:Y:S01]  /*0020*/  LDC R2, c[0x0][0x364] ;  /* 0x0000d900ff027b82 */ /* 0x000e620000000800 */
[----:B------:R-:W1:Y:S07]  /*0030*/  S2R R3, SR_TID.Y ;  /* 0x0000000000037919 */ /* 0x000e6e0000002200 */
[----:B------:R-:W0:Y:S08]  /*0040*/  S2UR UR5, SR_CTAID.X ;  /* 0x00000000000579c3 */ /* 0x000e300000002500 */
[----:B------:R-:W0:Y:S08]  /*0050*/  LDC R5, c[0x0][0x360] ;  /* 0x0000d800ff057b82 */ /* 0x000e300000000800 */
[----:B------:R-:W1:Y:S08]  /*0060*/  S2UR UR4, SR_CTAID.Y ;  /* 0x00000000000479c3 */ /* 0x000e700000002600 */
[----:B------:R-:W2:Y:S01]  /*0070*/  LDC.64 R8, c[0x4][0x8] ;  /* 0x01000200ff087b82 */ /* 0x000ea20000000a00 */
[----:B0-----:R-:W-:-:S05]  /*0080*/  IMAD R0, R5, UR5, R0 ;  /* 0x0000000505007c24 */ /* 0x001fca000f8e0200 */
[----:B------:R-:W-:Y:S01]  /*0090*/  ISETP.GE.AND P0, PT, R0, 0x80, PT ;  /* 0x000000800000780c */ /* 0x000fe20003f06270 */
[----:B-1----:R-:W-:Y:S01]  /*00a0*/  IMAD R3, R2, UR4, R3 ;  /* 0x0000000402037c24 */ /* 0x002fe2000f8e0203 */
[----:B------:R-:W0:Y:S04]  /*00b0*/  LDCU.64 UR4, c[0x0][0x358] ;  /* 0x00006b00ff0477ac */ /* 0x000e280008000a00 */
[----:B------:R-:W-:-:S13]  /*00c0*/  ISETP.LT.U32.AND P0, PT, R3, 0x40, !P0 ;  /* 0x000000400300780c */ /* 0x000fda0004701070 */
[----:B------:R-:W1:Y:S01]  /*00d0*/  @P0 LDC.64 R6, c[0x0][0x380] ;  /* 0x0000e000ff060b82 */ /* 0x000e620000000a00 */
[----:B------:R-:W-:-:S05]  /*00e0*/  @P0 LEA R5, R3, R0, 0x7 ;  /* 0x0000000003050211 */ /* 0x000fca00078e38ff */
[----:B-1----:R-:W-:Y:S02]  /*00f0*/  @P0 IMAD.WIDE R6, R5, 0x4, R6 ;  /* 0x0000000405060825 */ /* 0x002fe400078e0206 */
[----:B------:R-:W1:Y:S04]  /*0100*/  LDC.64 R4, c[0x4][RZ] ;  /* 0x01000000ff047b82 */ /* 0x000e680000000a00 */
[----:B0-----:R-:W3:Y:S01]  /*0110*/  @P0 LDG.E R7, desc[UR4][R6.64] ;  /* 0x0000000406070981 */ /* 0x001ee2000c1e1900 */
[----:B------:R-:W-:Y:S01]  /*0120*/  ISETP.GT.AND P1, PT, R0, RZ, PT ;  /* 0x000000ff0000720c */ /* 0x000fe20003f24270 */
[----:B------:R-:W-:Y:S01]  /*0130*/  BSSY.RECONVERGENT B0, `(.L_x_0) ;  /* 0x000000d000007945 */ /* 0x000fe20003800200 */
[C---:B--2---:R-:W-:Y:S02]  /*0140*/  IMAD.WIDE.U32 R8, R3.reuse, 0x4, R8 ;  /* 0x0000000403087825 */ /* 0x044fe400078e0008 */
[----:B------:R-:W-:-:S02]  /*0150*/  ISETP.GT.U32.OR P1, PT, R3, 0x3f, P1 ;  /* 0x0000003f0300780c */ /* 0x000fc40000f24470 */
[----:B-1----:R-:W-:-:S04]  /*0160*/  IMAD.WIDE.U32 R4, R3, 0x200, R4 ;  /* 0x0000020003047825 */ /* 0x002fc800078e0004 */
[----:B------:R-:W-:-:S05]  /*0170*/  IMAD.WIDE R4, R0, 0x4, R4 ;  /* 0x0000000400047825 */ /* 0x000fca00078e0204 */
[----:B---3--:R0:W-:Y:S02]  /*0180*/  @P0 STG.E desc[UR4][R4.64], R7 ;  /* 0x0000000704000986 */ /* 0x0081e4000c101904 */
[----:B------:R-:W-:Y:S05]  /*0190*/  @P1 BRA `(.L_x_1) ;  /* 0x0000000000181947 */ /* 0x000fea0003800000 */
[----:B0-----:R-:W0:Y:S01]  /*01a0*/  LDC.64 R6, c[0x0][0x388] ;  /* 0x0000e200ff067b82 */ /* 0x001e220000000a00 */
[----:B------:R-:W-:-:S05]  /*01b0*/  IADD3 R11, PT, PT, R3, R0, RZ ;  /* 0x00000000030b7210 */ /* 0x000fca0007ffe0ff */
[----:B0-----:R-:W-:-:S06]  /*01c0*/  IMAD.WIDE R6, R11, 0x4, R6 ;  /* 0x000000040b067825 */ /* 0x001fcc00078e0206 */
[----:B------:R-:W2:Y:S01]  /*01d0*/  LDG.E R7, desc[UR4][R6.64] ;  /* 0x0000000406077981 */ /* 0x000ea2000c1e1900 */
[----:B------:R-:W-:-:S05]  /*01e0*/  IMAD.WIDE R10, R0, 0x4, R8 ;  /* 0x00000004000a7825 */ /* 0x000fca00078e0208 */
[----:B--2---:R1:W-:Y:S02]  /*01f0*/  STG.E desc[UR4][R10.64], R7 ;  /* 0x000000070a007986 */ /* 0x0043e4000c101904 */
.L_x_1:
[----:B------:R-:W-:Y:S05]  /*0200*/  BSYNC.RECONVERGENT B0 ;  /* 0x0000000000007941 */ /* 0x000fea0003800200 */
.L_x_0:
[----:B------:R-:W-:Y:S05]  /*0210*/  @!P0 EXIT ;  /* 0x000000000000894d */ /* 0x000fea0003800000 */
[----:B0-----:R-:W2:Y:S01]  /*0220*/  LDG.E R4, desc[UR4][R4.64] ;  /* 0x0000000404047981 */ /* 0x001ea2000c1e1900 */
[----:B-1----:R-:W0:Y:S03]  /*0230*/  LDC.64 R6, c[0x4][0x10] ;  /* 0x01000400ff067b82 */ /* 0x002e260000000a00 */
[----:B------:R-:W2:Y:S05]  /*0240*/  LDG.E R9, desc[UR4][R8.64] ;  /* 0x0000000408097981 */ /* 0x000eaa000c1e1900 */
[----:B------:R-:W1:Y:S01]  /*0250*/  LDC.64 R10, c[0x0][0x390] ;  /* 0x0000e400ff0a7b82 */ /* 0x000e620000000a00 */
[C---:B0-----:R-:W-:Y:S01]  /*0260*/  IMAD.WIDE.U32 R6, R3.reuse, 0x200, R6 ;  /* 0x0000020003067825 */ /* 0x041fe200078e0006 */
[----:B------:R-:W-:-:S03]  /*0270*/  LEA R3, R3, R0, 0x7 ;  /* 0x0000000003037211 */ /* 0x000fc600078e38ff */
[----:B------:R-:W-:-:S04]  /*0280*/  IMAD.WIDE R6, R0, 0x4, R6 ;  /* 0x0000000400067825 */ /* 0x000fc800078e0206 */
[----:B-1----:R-:W-:-:S04]  /*0290*/  IMAD.WIDE R2, R3, 0x4, R10 ;  /* 0x0000000403027825 */ /* 0x002fc800078e020a */
[----:B--2---:R-:W-:-:S05]  /*02a0*/  FMUL R13, R4, R9 ;  /* 0x00000009040d7220 */ /* 0x004fca0000400000 */
[----:B------:R-:W-:Y:S04]  /*02b0*/  STG.E desc[UR4][R6.64], R13 ;  /* 0x0000000d06007986 */ /* 0x000fe8000c101904 */
[----:B------:R-:W-:Y:S01]  /*02c0*/  STG.E desc[UR4][R2.64], R13 ;  /* 0x0000000d02007986 */ /* 0x000fe2000c101904 */
[----:B------:R-:W-:Y:S05]  /*02d0*/  EXIT ;  /* 0x000000000000794d */ /* 0x000fea0003800000 */
.L_x_2:
[----:B------:R-:W-:-:S00]  /*02e0*/  BRA `(.L_x_2) ;  /* 0xfffffffc00fc7947 */ /* 0x000fc0000383ffff */
[----:B------:R-:W-:-:S00]  /*02f0*/  NOP ;  /* 0x0000000000007918 */ /* 0x000fc00000000000 */
        /* <DEDUP_REMOVED lines=8> */
.L_x_3:


//--------------------- .nv.shared.reserved.0     --------------------------
	.section	.nv.shared.reserved.0,"aw",@nobits
	.weak		__nv_reservedSMEM_offset_0_alias
	.size		__nv_reservedSMEM_offset_0_alias, 0, 64
	.other		__nv_reservedSMEM_offset_0_alias,@"STO_CUDA_RESERVED_SHARED STV_DEFAULT"
__nv_reservedSMEM_offset_0_alias:
	.zero		0
	.zero		64


//--------------------- .nv.global                --------------------------
	.section	.nv.global,"aw",@nobits
	.align	4
.nv.global:
	.type		row_vals,@object
	.size		row_vals,(result - row_vals)
row_vals:
	.zero		256
	.type		result,@object
	.size		result,(x - result)
result:
	.zero		32768
	.type		x,@object
	.size		x,(.L_0 - x)
x:
	.zero		32768
.L_0:


//--------------------- .nv.constant0._Z27tile_rowexpandmul_64_kernelPfS_S_ --------------------------
	.section	.nv.constant0._Z27tile_rowexpandmul_64_kernelPfS_S_,"a",@progbits
	.sectionflags	@""
	.align	4
.nv.constant0._Z27tile_rowexpandmul_64_kernelPfS_S_:
	.zero		920


//--------------------- SYMBOLS --------------------------

	.type		.nv.reservedSmem.offset0,@object
	.size		.nv.reservedSmem.offset0,0x4
